	.headerflags	@"EF_CUDA_TEXMODE_UNIFIED EF_CUDA_64BIT_ADDRESS EF_CUDA_ACCELERATORS EF_CUDA_SM90 EF_CUDA_VIRTUAL_SM(EF_CUDA_SM90)"
	.elftype	@"ET_EXEC"


//--------------------- .nv.info                  --------------------------
	.section	.nv.info,"",@"SHT_CUDA_INFO"
	.align	4


	//----- nvinfo : EIATTR_REGCOUNT
	.align		4
        /*0000*/ 	.byte	0x04, 0x2f
        /*0002*/ 	.short	(.L_1 - .L_0)
	.align		4
.L_0:
        /*0004*/ 	.word	index@(triton_poi_fused_add_13)
        /*0008*/ 	.word	0x00000024


	//----- nvinfo : EIATTR_MIN_STACK_SIZE
	.align		4
.L_1:
        /*000c*/ 	.byte	0x04, 0x12
        /*000e*/ 	.short	(.L_3 - .L_2)
	.align		4
.L_2:
        /*0010*/ 	.word	index@(triton_poi_fused_add_13)
        /*0014*/ 	.word	0x00000000


	//----- nvinfo : EIATTR_FRAME_SIZE
	.align		4
.L_3:
        /*0018*/ 	.byte	0x04, 0x11
        /*001a*/ 	.short	(.L_5 - .L_4)
	.align		4
.L_4:
        /*001c*/ 	.word	index@(triton_poi_fused_add_13)
        /*0020*/ 	.word	0x00000000


	//----- nvinfo : EIATTR_MIN_STACK_SIZE
	.align		4
.L_5:
        /*0024*/ 	.byte	0x04, 0x12
        /*0026*/ 	.short	(.L_7 - .L_6)
	.align		4
.L_6:
        /*0028*/ 	.word	index@(triton_poi_fused_add_13)
        /*002c*/ 	.word	0x00000000
.L_7:


//--------------------- .nv.info.triton_poi_fused_add_13 --------------------------
	.section	.nv.info.triton_poi_fused_add_13,"",@"SHT_CUDA_INFO"
	.sectionflags	@""
	.align	4


	//----- nvinfo : EIATTR_CUDA_API_VERSION
	.align		4
        /*0000*/ 	.byte	0x04, 0x37
        /*0002*/ 	.short	(.L_9 - .L_8)
.L_8:
        /*0004*/ 	.word	0x0000007c


	//----- nvinfo : EIATTR_KPARAM_INFO
	.align		4
.L_9:
        /*0008*/ 	.byte	0x04, 0x17
        /*000a*/ 	.short	(.L_11 - .L_10)
.L_10:
        /*000c*/ 	.word	0x00000000
        /*0010*/ 	.short	0x0005
        /*0012*/ 	.short	0x0028
        /*0014*/ 	.byte	0x00, 0xf0, 0x11, 0x00


	//----- nvinfo : EIATTR_KPARAM_INFO
	.align		4
.L_11:
        /*0018*/ 	.byte	0x04, 0x17
        /*001a*/ 	.short	(.L_13 - .L_12)
.L_12:
        /*001c*/ 	.word	0x00000000
        /*0020*/ 	.short	0x0004
        /*0022*/ 	.short	0x0020
        /*0024*/ 	.byte	0x00, 0xf4, 0x21, 0x00


	//----- nvinfo : EIATTR_KPARAM_INFO
	.align		4
.L_13:
        /*0028*/ 	.byte	0x04, 0x17
        /*002a*/ 	.short	(.L_15 - .L_14)
.L_14:
        /*002c*/ 	.word	0x00000000
        /*0030*/ 	.short	0x0003
        /*0032*/ 	.short	0x0018
        /*0034*/ 	.byte	0x00, 0xf4, 0x21, 0x00


	//----- nvinfo : EIATTR_KPARAM_INFO
	.align		4
.L_15:
        /*0038*/ 	.byte	0x04, 0x17
        /*003a*/ 	.short	(.L_17 - .L_16)
.L_16:
        /*003c*/ 	.word	0x00000000
        /*0040*/ 	.short	0x0002
        /*0042*/ 	.short	0x0010
        /*0044*/ 	.byte	0x00, 0xf4, 0x21, 0x00


	//----- nvinfo : EIATTR_KPARAM_INFO
	.align		4
.L_17:
        /*0048*/ 	.byte	0x04, 0x17
        /*004a*/ 	.short	(.L_19 - .L_18)
.L_18:
        /*004c*/ 	.word	0x00000000
        /*0050*/ 	.short	0x0001
        /*0052*/ 	.short	0x0008
        /*0054*/ 	.byte	0x00, 0xf4, 0x21, 0x00


	//----- nvinfo : EIATTR_KPARAM_INFO
	.align		4
.L_19:
        /*0058*/ 	.byte	0x04, 0x17
        /*005a*/ 	.short	(.L_21 - .L_20)
.L_20:
        /*005c*/ 	.word	0x00000000
        /*0060*/ 	.short	0x0000
        /*0062*/ 	.short	0x0000
        /*0064*/ 	.byte	0x00, 0xf4, 0x21, 0x00


	//----- nvinfo : EIATTR_SPARSE_MMA_MASK
	.align		4
.L_21:
        /*0068*/ 	.byte	0x03, 0x50
        /*006a*/ 	.short	0x0000


	//----- nvinfo : EIATTR_MAXREG_COUNT
	.align		4
        /*006c*/ 	.byte	0x03, 0x1b
        /*006e*/ 	.short	0x00ff


	//----- nvinfo : EIATTR_EXIT_INSTR_OFFSETS
	.align		4
        /*0070*/ 	.byte	0x04, 0x1c
        /*0072*/ 	.short	(.L_23 - .L_22)


	//   ....[0]....
.L_22:
        /*0074*/ 	.word	0x00000490


	//----- nvinfo : EIATTR_REQNTID
	.align		4
.L_23:
        /*0078*/ 	.byte	0x04, 0x10
        /*007a*/ 	.short	(.L_25 - .L_24)
.L_24:
        /*007c*/ 	.word	0x00000080
        /*0080*/ 	.word	0x00000001
        /*0084*/ 	.word	0x00000001


	//----- nvinfo : EIATTR_CBANK_PARAM_SIZE
	.align		4
.L_25:
        /*0088*/ 	.byte	0x03, 0x19
        /*008a*/ 	.short	0x002c


	//----- nvinfo : EIATTR_PARAM_CBANK
	.align		4
        /*008c*/ 	.byte	0x04, 0x0a
        /*008e*/ 	.short	(.L_27 - .L_26)
	.align		4
.L_26:
        /*0090*/ 	.word	index@(.nv.constant0.triton_poi_fused_add_13)
        /*0094*/ 	.short	0x0210
        /*0096*/ 	.short	0x002c


	//----- nvinfo : EIATTR_SW_WAR
	.align		4
.L_27:
        /*0098*/ 	.byte	0x04, 0x36
        /*009a*/ 	.short	(.L_29 - .L_28)
.L_28:
        /*009c*/ 	.word	0x00000008
.L_29:


//--------------------- .nv.callgraph             --------------------------
	.section	.nv.callgraph,"",@"SHT_CUDA_CALLGRAPH"
	.align	4
	.sectionentsize	8
	.align		4
        /*0000*/ 	.word	0x00000000
	.align		4
        /*0004*/ 	.word	0xffffffff
	.align		4
        /*0008*/ 	.word	0x00000000
	.align		4
        /*000c*/ 	.word	0xfffffffe
	.align		4
        /*0010*/ 	.word	0x00000000
	.align		4
        /*0014*/ 	.word	0xfffffffd
	.align		4
        /*0018*/ 	.word	0x00000000
	.align		4
        /*001c*/ 	.word	0xfffffffc


//--------------------- .text.triton_poi_fused_add_13 --------------------------
	.section	.text.triton_poi_fused_add_13,"ax",@progbits
	.align	128
        .global         triton_poi_fused_add_13
        .type           triton_poi_fused_add_13,@function
        .size           triton_poi_fused_add_13,(.L_x_1 - triton_poi_fused_add_13)
        .other          triton_poi_fused_add_13,@"STO_CUDA_ENTRY STV_DEFAULT"
triton_poi_fused_add_13:
.text.triton_poi_fused_add_13:
[----:B------:R-:W-:Y:S01]  /*0000*/  LDC R1, c[0x0][0x28] ;  /* 0x00000a00ff017b82 */ /* 0x000fe20000000800 */
[----:B------:R-:W1:Y:S07]  /*0010*/  S2R R0, SR_TID.X ;  /* 0x0000000000007919 */ /* 0x000e6e0000002100 */
[----:B------:R-:W2:Y:S01]  /*0020*/  LDC.64 R6, c[0x0][0x210] ;  /* 0x00008400ff067b82 */ /* 0x000ea20000000a00 */
[----:B------:R-:W-:Y:S01]  /*0030*/  ULDC.64 UR4, c[0x0][0x208] ;  /* 0x0000820000047ab9 */ /* 0x000fe20000000a00 */
[----:B------:R-:W3:Y:S06]  /*0040*/  S2R R5, SR_CTAID.X ;  /* 0x0000000000057919 */ /* 0x000eec0000002500 */
[----:B------:R-:W4:Y:S08]  /*0050*/  LDC.64 R32, c[0x0][0x220] ;  /* 0x00008800ff207b82 */ /* 0x000f300000000a00 */
[----:B------:R-:W5:Y:S01]  /*0060*/  LDC.64 R30, c[0x0][0x228] ;  /* 0x00008a00ff1e7b82 */ /* 0x000f620000000a00 */
[----:B-1----:R-:W-:-:S04]  /*0070*/  SHF.L.U32 R0, R0, 0x2, RZ ;  /* 0x0000000200007819 */ /* 0x002fc800000006ff */
[----:B------:R-:W-:Y:S02]  /*0080*/  LOP3.LUT R0, R0, 0x1fc, RZ, 0xc0, !PT ;  /* 0x000001fc00007812 */ /* 0x000fe400078ec0ff */
[----:B---3--:R-:W-:Y:S02]  /*0090*/  SHF.R.S32.HI R3, RZ, 0x15, R5 ;  /* 0x00000015ff037819 */ /* 0x008fe40000011405 */
[----:B------:R-:W-:Y:S02]  /*00a0*/  LEA R0, R5, R0, 0xa ;  /* 0x0000000005007211 */ /* 0x000fe400078e50ff */
[----:B------:R-:W-:Y:S01]  /*00b0*/  SGXT R3, R3, 0x1 ;  /* 0x000000010303781a */ /* 0x000fe20000000200 */
[----:B------:R-:W1:Y:S01]  /*00c0*/  LDC.64 R4, c[0x0][0x218] ;  /* 0x00008600ff047b82 */ /* 0x000e620000000a00 */
[----:B------:R-:W-:Y:S02]  /*00d0*/  IADD3 R2, R0, 0x200, RZ ;  /* 0x0000020000027810 */ /* 0x000fe40007ffe0ff */
[----:B------:R-:W-:-:S02]  /*00e0*/  LEA.HI R28, R3, R0, RZ, 0xf ;  /* 0x00000000031c7211 */ /* 0x000fc400078f78ff */
[----:B------:R-:W-:Y:S02]  /*00f0*/  LEA.HI R3, R3, R2, RZ, 0xf ;  /* 0x0000000203037211 */ /* 0x000fe400078f78ff */
[----:B------:R-:W-:Y:S02]  /*0100*/  LOP3.LUT R9, R28, 0xffff8000, RZ, 0xc0, !PT ;  /* 0xffff80001c097812 */ /* 0x000fe400078ec0ff */
[----:B------:R-:W-:Y:S02]  /*0110*/  LOP3.LUT R11, R3, 0xffff8000, RZ, 0xc0, !PT ;  /* 0xffff8000030b7812 */ /* 0x000fe400078ec0ff */
[----:B------:R-:W-:Y:S02]  /*0120*/  IADD3 R9, R0, -R9, RZ ;  /* 0x8000000900097210 */ /* 0x000fe40007ffe0ff */
[----:B------:R-:W-:Y:S02]  /*0130*/  SHF.R.S32.HI R28, RZ, 0xf, R28 ;  /* 0x0000000fff1c7819 */ /* 0x000fe4000001141c */
[----:B------:R-:W-:-:S02]  /*0140*/  IADD3 R2, R2, -R11, RZ ;  /* 0x8000000b02027210 */ /* 0x000fc40007ffe0ff */
[----:B------:R-:W-:Y:S01]  /*0150*/  SHF.R.S32.HI R27, RZ, 0xf, R3 ;  /* 0x0000000fff1b7819 */ /* 0x000fe20000011403 */
[----:B------:R-:W-:-:S04]  /*0160*/  IMAD R9, R28, 0x9000, R9 ;  /* 0x000090001c097824 */ /* 0x000fc800078e0209 */
[C---:B------:R-:W-:Y:S02]  /*0170*/  IMAD R0, R27.reuse, 0x9000, R2 ;  /* 0x000090001b007824 */ /* 0x040fe400078e0202 */
[----:B------:R-:W-:Y:S02]  /*0180*/  IMAD R26, R28, -0x800, R9 ;  /* 0xfffff8001c1a7824 */ /* 0x000fe400078e0209 */
[----:B------:R-:W-:Y:S02]  /*0190*/  IMAD R2, R27, -0x800, R0 ;  /* 0xfffff8001b027824 */ /* 0x000fe400078e0200 */
[----:B--2---:R-:W-:-:S04]  /*01a0*/  IMAD.WIDE R16, R9, 0x4, R6 ;  /* 0x0000000409107825 */ /* 0x004fc800078e0206 */
[----:B-1----:R-:W-:Y:S02]  /*01b0*/  IMAD.WIDE R20, R26, 0x4, R4 ;  /* 0x000000041a147825 */ /* 0x002fe400078e0204 */
[----:B------:R-:W2:Y:S02]  /*01c0*/  LDG.E.128 R16, desc[UR4][R16.64] ;  /* 0x0000000410107981 */ /* 0x000ea4000c1e1d00 */
[----:B------:R-:W-:Y:S02]  /*01d0*/  IMAD.WIDE R6, R0, 0x4, R6 ;  /* 0x0000000400067825 */ /* 0x000fe400078e0206 */
[----:B------:R-:W2:Y:S02]  /*01e0*/  LDG.E.128 R20, desc[UR4][R20.64] ;  /* 0x0000000414147981 */ /* 0x000ea4000c1e1d00 */
[----:B------:R-:W-:Y:S02]  /*01f0*/  IMAD.WIDE R8, R2, 0x4, R4 ;  /* 0x0000000402087825 */ /* 0x000fe400078e0204 */
[----:B------:R-:W3:Y:S04]  /*0200*/  LDG.E.128 R4, desc[UR4][R6.64] ;  /* 0x0000000406047981 */ /* 0x000ee8000c1e1d00 */
[----:B------:R-:W3:Y:S01]  /*0210*/  LDG.E.128 R8, desc[UR4][R8.64] ;  /* 0x0000000408087981 */ /* 0x000ee2000c1e1d00 */
[----:B----4-:R-:W-:Y:S01]  /*0220*/  IMAD.WIDE R12, R26, 0x4, R32 ;  /* 0x000000041a0c7825 */ /* 0x010fe200078e0220 */
[----:B------:R-:W-:-:S05]  /*0230*/  LEA R27, R27, R2, 0xd ;  /* 0x000000021b1b7211 */ /* 0x000fca00078e68ff */
[----:B------:R-:W4:Y:S01]  /*0240*/  LDG.E.128 R12, desc[UR4][R12.64] ;  /* 0x000000040c0c7981 */ /* 0x000f22000c1e1d00 */
[----:B--2---:R-:W-:Y:S01]  /*0250*/  FADD R3, R16, R20 ;  /* 0x0000001410037221 */ /* 0x004fe20000000000 */
[----:B------:R-:W-:Y:S01]  /*0260*/  FADD R0, R17, R21 ;  /* 0x0000001511007221 */ /* 0x000fe20000000000 */
[----:B------:R-:W-:-:S04]  /*0270*/  IMAD.WIDE R16, R2, 0x4, R32 ;  /* 0x0000000402107825 */ /* 0x000fc800078e0220 */
[----:B------:R-:W-:Y:S01]  /*0280*/  FADD R25, R18, R22 ;  /* 0x0000001612197221 */ /* 0x000fe20000000000 */
[----:B------:R-:W-:Y:S01]  /*0290*/  FADD R24, R19, R23 ;  /* 0x0000001713187221 */ /* 0x000fe20000000000 */
[----:B---3--:R-:W-:Y:S01]  /*02a0*/  FADD R29, R4, R8 ;  /* 0x00000008041d7221 */ /* 0x008fe20000000000 */
[----:B------:R-:W-:Y:S01]  /*02b0*/  FADD R8, R5, R9 ;  /* 0x0000000905087221 */ /* 0x000fe20000000000 */
[--C-:B-----5:R-:W-:Y:S01]  /*02c0*/  IMAD.WIDE R4, R2, 0x4, R30.reuse ;  /* 0x0000000402047825 */ /* 0x120fe200078e021e */
[----:B------:R-:W2:Y:S03]  /*02d0*/  LDG.E.128 R16, desc[UR4][R16.64] ;  /* 0x0000000410107981 */ /* 0x000ea6000c1e1d00 */
[----:B------:R-:W-:-:S04]  /*02e0*/  IMAD.WIDE R20, R26, 0x4, R30 ;  /* 0x000000041a147825 */ /* 0x000fc800078e021e */
[----:B------:R-:W-:Y:S01]  /*02f0*/  FADD R9, R6, R10 ;  /* 0x0000000a06097221 */ /* 0x000fe20000000000 */
[----:B------:R-:W-:Y:S02]  /*0300*/  FADD R2, R7, R11 ;  /* 0x0000000b07027221 */ /* 0x000fe40000000000 */
[----:B------:R-:W3:Y:S01]  /*0310*/  LDG.E.128 R4, desc[UR4][R4.64] ;  /* 0x0000000404047981 */ /* 0x000ee2000c1e1d00 */
[----:B------:R-:W1:Y:S03]  /*0320*/  LDC.64 R10, c[0x0][0x230] ;  /* 0x00008c00ff0a7b82 */ /* 0x000e660000000a00 */
[----:B------:R-:W5:Y:S01]  /*0330*/  LDG.E.128 R20, desc[UR4][R20.64] ;  /* 0x0000000414147981 */ /* 0x000f62000c1e1d00 */
[----:B------:R-:W-:Y:S01]  /*0340*/  LEA R28, R28, R26, 0xd ;  /* 0x0000001a1c1c7211 */ /* 0x000fe200078e68ff */
[----:B----4-:R-:W-:Y:S01]  /*0350*/  FADD R3, R12, R3 ;  /* 0x000000030c037221 */ /* 0x010fe20000000000 */
[----:B------:R-:W-:Y:S01]  /*0360*/  FADD R0, R13, R0 ;  /* 0x000000000d007221 */ /* 0x000fe20000000000 */
[----:B------:R-:W-:Y:S01]  /*0370*/  FADD R25, R14, R25 ;  /* 0x000000190e197221 */ /* 0x000fe20000000000 */
[----:B------:R-:W-:Y:S01]  /*0380*/  FADD R24, R15, R24 ;  /* 0x000000180f187221 */ /* 0x000fe20000000000 */
[----:B--2---:R-:W-:Y:S01]  /*0390*/  FADD R29, R16, R29 ;  /* 0x0000001d101d7221 */ /* 0x004fe20000000000 */
[----:B------:R-:W-:Y:S01]  /*03a0*/  FADD R8, R17, R8 ;  /* 0x0000000811087221 */ /* 0x000fe20000000000 */
[----:B------:R-:W-:Y:S01]  /*03b0*/  FADD R9, R18, R9 ;  /* 0x0000000912097221 */ /* 0x000fe20000000000 */
[----:B------:R-:W-:Y:S01]  /*03c0*/  FADD R2, R19, R2 ;  /* 0x0000000213027221 */ /* 0x000fe20000000000 */
[----:B---3--:R-:W-:Y:S01]  /*03d0*/  FADD R4, R4, R29 ;  /* 0x0000001d04047221 */ /* 0x008fe20000000000 */
[----:B-1----:R-:W-:-:S04]  /*03e0*/  IMAD.WIDE R28, R28, 0x4, R10 ;  /* 0x000000041c1c7825 */ /* 0x002fc800078e020a */
[----:B------:R-:W-:Y:S01]  /*03f0*/  FADD R5, R5, R8 ;  /* 0x0000000805057221 */ /* 0x000fe20000000000 */
[----:B------:R-:W-:Y:S01]  /*0400*/  FADD R6, R6, R9 ;  /* 0x0000000906067221 */ /* 0x000fe20000000000 */
[----:B-----5:R-:W-:Y:S01]  /*0410*/  FADD R20, R20, R3 ;  /* 0x0000000314147221 */ /* 0x020fe20000000000 */
[----:B------:R-:W-:Y:S01]  /*0420*/  FADD R21, R21, R0 ;  /* 0x0000000015157221 */ /* 0x000fe20000000000 */
[----:B------:R-:W-:Y:S01]  /*0430*/  FADD R22, R22, R25 ;  /* 0x0000001916167221 */ /* 0x000fe20000000000 */
[----:B------:R-:W-:Y:S01]  /*0440*/  FADD R23, R23, R24 ;  /* 0x0000001817177221 */ /* 0x000fe20000000000 */
[----:B------:R-:W-:Y:S01]  /*0450*/  FADD R7, R7, R2 ;  /* 0x0000000207077221 */ /* 0x000fe20000000000 */
[----:B------:R-:W-:-:S03]  /*0460*/  IMAD.WIDE R10, R27, 0x4, R10 ;  /* 0x000000041b0a7825 */ /* 0x000fc600078e020a */
[----:B------:R-:W-:Y:S04]  /*0470*/  STG.E.128 desc[UR4][R28.64], R20 ;  /* 0x000000141c007986 */ /* 0x000fe8000c101d04 */
[----:B------:R-:W-:Y:S01]  /*0480*/  STG.E.128 desc[UR4][R10.64], R4 ;  /* 0x000000040a007986 */ /* 0x000fe2000c101d04 */
[----:B------:R-:W-:Y:S05]  /*0490*/  EXIT ;  /* 0x000000000000794d */ /* 0x000fea0003800000 */
.L_x_0:
[----:B------:R-:W-:-:S00]  /*04a0*/  BRA `(.L_x_0) ;  /* 0xfffffffc00fc7947 */ /* 0x000fc0000383ffff */
[----:B------:R-:W-:-:S00]  /*04b0*/  NOP ;  /* 0x0000000000007918 */ /* 0x000fc00000000000 */
        /* <DEDUP_REMOVED lines=12> */
.L_x_1:


//--------------------- .nv.constant0.triton_poi_fused_add_13 --------------------------
	.section	.nv.constant0.triton_poi_fused_add_13,"a",@progbits
	.sectionflags	@""
	.align	4
.nv.constant0.triton_poi_fused_add_13:
	.zero		572
